//
// Generated by NVIDIA NVVM Compiler
//
// Compiler Build ID: CL-36424714
// Cuda compilation tools, release 13.0, V13.0.88
// Based on NVVM 20.0.0
//

.version 9.0
.target sm_100
.address_size 64

	// .globl	_Z11assign_dataPiS_

.visible .entry _Z11assign_dataPiS_(
	.param .u64 .ptr .align 1 _Z11assign_dataPiS__param_0,
	.param .u64 .ptr .align 1 _Z11assign_dataPiS__param_1
)
{
	.reg .b32 	%r<5>;
	.reg .b64 	%rd<8>;

	ld.param.u64 	%rd1, [_Z11assign_dataPiS__param_0];
	ld.param.u64 	%rd2, [_Z11assign_dataPiS__param_1];
	cvta.to.global.u64 	%rd3, %rd1;
	cvta.to.global.u64 	%rd4, %rd2;
	mov.u32 	%r1, %tid.x;
	mov.u32 	%r2, %ntid.x;
	mov.u32 	%r3, %ctaid.x;
	mad.lo.s32 	%r4, %r2, %r3, %r1;
	mul.wide.s32 	%rd5, %r4, 4;
	add.s64 	%rd6, %rd4, %rd5;
	st.global.u32 	[%rd6], %r4;
	add.s64 	%rd7, %rd3, %rd5;
	st.global.u32 	[%rd7], %r4;
	ret;

}
	// .globl	_Z20multiply_data_seq_2dPiS_S_
.visible .entry _Z20multiply_data_seq_2dPiS_S_(
	.param .u64 .ptr .align 1 _Z20multiply_data_seq_2dPiS_S__param_0,
	.param .u64 .ptr .align 1 _Z20multiply_data_seq_2dPiS_S__param_1,
	.param .u64 .ptr .align 1 _Z20multiply_data_seq_2dPiS_S__param_2
)
{
	.reg .pred 	%p<4>;
	.reg .b32 	%r<41>;
	.reg .b64 	%rd<21>;

	ld.param.u64 	%rd11, [_Z20multiply_data_seq_2dPiS_S__param_0];
	ld.param.u64 	%rd12, [_Z20multiply_data_seq_2dPiS_S__param_1];
	ld.param.u64 	%rd13, [_Z20multiply_data_seq_2dPiS_S__param_2];
	cvta.to.global.u64 	%rd14, %rd12;
	cvta.to.global.u64 	%rd15, %rd11;
	cvta.to.global.u64 	%rd1, %rd13;
	add.s64 	%rd2, %rd15, 16;
	add.s64 	%rd3, %rd14, 16000;
	mov.b32 	%r37, 0;
$L__BB1_1:
	mul.lo.s32 	%r2, %r37, 1000;
	mul.wide.u32 	%rd16, %r37, 4000;
	add.s64 	%rd4, %rd2, %rd16;
	mov.b32 	%r38, 0;
$L__BB1_2:
	add.s32 	%r13, %r38, %r2;
	mul.wide.u32 	%rd17, %r13, 4;
	add.s64 	%rd5, %rd1, %rd17;
	mov.b32 	%r39, 0;
	st.global.u32 	[%rd5], %r39;
	mul.wide.u32 	%rd18, %r38, 4;
	add.s64 	%rd19, %rd3, %rd18;
	mov.u64 	%rd20, %rd4;
	mov.u32 	%r40, %r39;
$L__BB1_3:
	ld.global.u32 	%r14, [%rd20+-16];
	ld.global.u32 	%r15, [%rd19+-16000];
	mad.lo.s32 	%r16, %r15, %r14, %r39;
	st.global.u32 	[%rd5], %r16;
	ld.global.u32 	%r17, [%rd20+-12];
	ld.global.u32 	%r18, [%rd19+-12000];
	mad.lo.s32 	%r19, %r18, %r17, %r16;
	st.global.u32 	[%rd5], %r19;
	ld.global.u32 	%r20, [%rd20+-8];
	ld.global.u32 	%r21, [%rd19+-8000];
	mad.lo.s32 	%r22, %r21, %r20, %r19;
	st.global.u32 	[%rd5], %r22;
	ld.global.u32 	%r23, [%rd20+-4];
	ld.global.u32 	%r24, [%rd19+-4000];
	mad.lo.s32 	%r25, %r24, %r23, %r22;
	st.global.u32 	[%rd5], %r25;
	ld.global.u32 	%r26, [%rd20];
	ld.global.u32 	%r27, [%rd19];
	mad.lo.s32 	%r28, %r27, %r26, %r25;
	st.global.u32 	[%rd5], %r28;
	ld.global.u32 	%r29, [%rd20+4];
	ld.global.u32 	%r30, [%rd19+4000];
	mad.lo.s32 	%r31, %r30, %r29, %r28;
	st.global.u32 	[%rd5], %r31;
	ld.global.u32 	%r32, [%rd20+8];
	ld.global.u32 	%r33, [%rd19+8000];
	mad.lo.s32 	%r34, %r33, %r32, %r31;
	st.global.u32 	[%rd5], %r34;
	ld.global.u32 	%r35, [%rd20+12];
	ld.global.u32 	%r36, [%rd19+12000];
	mad.lo.s32 	%r39, %r36, %r35, %r34;
	st.global.u32 	[%rd5], %r39;
	add.s32 	%r40, %r40, 8;
	add.s64 	%rd20, %rd20, 32;
	add.s64 	%rd19, %rd19, 32000;
	setp.ne.s32 	%p1, %r40, 1000;
	@%p1 bra 	$L__BB1_3;
	add.s32 	%r38, %r38, 1;
	setp.ne.s32 	%p2, %r38, 1000;
	@%p2 bra 	$L__BB1_2;
	add.s32 	%r37, %r37, 1;
	setp.ne.s32 	%p3, %r37, 1000;
	@%p3 bra 	$L__BB1_1;
	ret;

}
	// .globl	_Z20multiply_data_seq_1dPiS_S_
.visible .entry _Z20multiply_data_seq_1dPiS_S_(
	.param .u64 .ptr .align 1 _Z20multiply_data_seq_1dPiS_S__param_0,
	.param .u64 .ptr .align 1 _Z20multiply_data_seq_1dPiS_S__param_1,
	.param .u64 .ptr .align 1 _Z20multiply_data_seq_1dPiS_S__param_2
)
{
	.reg .pred 	%p<2>;
	.reg .b32 	%r<69>;
	.reg .b64 	%rd<19>;

	ld.param.u64 	%rd10, [_Z20multiply_data_seq_1dPiS_S__param_0];
	ld.param.u64 	%rd11, [_Z20multiply_data_seq_1dPiS_S__param_1];
	ld.param.u64 	%rd12, [_Z20multiply_data_seq_1dPiS_S__param_2];
	cvta.to.global.u64 	%rd13, %rd12;
	cvta.to.global.u64 	%rd14, %rd11;
	cvta.to.global.u64 	%rd15, %rd10;
	add.s64 	%rd18, %rd15, 32;
	add.s64 	%rd17, %rd14, 32;
	add.s64 	%rd16, %rd13, 32;
	mov.b32 	%r68, 0;
$L__BB2_1:
	ld.global.u32 	%r4, [%rd18+-32];
	ld.global.u32 	%r5, [%rd17+-32];
	ld.global.u32 	%r6, [%rd16+-32];
	mad.lo.s32 	%r7, %r5, %r4, %r6;
	st.global.u32 	[%rd16+-32], %r7;
	ld.global.u32 	%r8, [%rd18+-28];
	ld.global.u32 	%r9, [%rd17+-28];
	ld.global.u32 	%r10, [%rd16+-28];
	mad.lo.s32 	%r11, %r9, %r8, %r10;
	st.global.u32 	[%rd16+-28], %r11;
	ld.global.u32 	%r12, [%rd18+-24];
	ld.global.u32 	%r13, [%rd17+-24];
	ld.global.u32 	%r14, [%rd16+-24];
	mad.lo.s32 	%r15, %r13, %r12, %r14;
	st.global.u32 	[%rd16+-24], %r15;
	ld.global.u32 	%r16, [%rd18+-20];
	ld.global.u32 	%r17, [%rd17+-20];
	ld.global.u32 	%r18, [%rd16+-20];
	mad.lo.s32 	%r19, %r17, %r16, %r18;
	st.global.u32 	[%rd16+-20], %r19;
	ld.global.u32 	%r20, [%rd18+-16];
	ld.global.u32 	%r21, [%rd17+-16];
	ld.global.u32 	%r22, [%rd16+-16];
	mad.lo.s32 	%r23, %r21, %r20, %r22;
	st.global.u32 	[%rd16+-16], %r23;
	ld.global.u32 	%r24, [%rd18+-12];
	ld.global.u32 	%r25, [%rd17+-12];
	ld.global.u32 	%r26, [%rd16+-12];
	mad.lo.s32 	%r27, %r25, %r24, %r26;
	st.global.u32 	[%rd16+-12], %r27;
	ld.global.u32 	%r28, [%rd18+-8];
	ld.global.u32 	%r29, [%rd17+-8];
	ld.global.u32 	%r30, [%rd16+-8];
	mad.lo.s32 	%r31, %r29, %r28, %r30;
	st.global.u32 	[%rd16+-8], %r31;
	ld.global.u32 	%r32, [%rd18+-4];
	ld.global.u32 	%r33, [%rd17+-4];
	ld.global.u32 	%r34, [%rd16+-4];
	mad.lo.s32 	%r35, %r33, %r32, %r34;
	st.global.u32 	[%rd16+-4], %r35;
	ld.global.u32 	%r36, [%rd18];
	ld.global.u32 	%r37, [%rd17];
	ld.global.u32 	%r38, [%rd16];
	mad.lo.s32 	%r39, %r37, %r36, %r38;
	st.global.u32 	[%rd16], %r39;
	ld.global.u32 	%r40, [%rd18+4];
	ld.global.u32 	%r41, [%rd17+4];
	ld.global.u32 	%r42, [%rd16+4];
	mad.lo.s32 	%r43, %r41, %r40, %r42;
	st.global.u32 	[%rd16+4], %r43;
	ld.global.u32 	%r44, [%rd18+8];
	ld.global.u32 	%r45, [%rd17+8];
	ld.global.u32 	%r46, [%rd16+8];
	mad.lo.s32 	%r47, %r45, %r44, %r46;
	st.global.u32 	[%rd16+8], %r47;
	ld.global.u32 	%r48, [%rd18+12];
	ld.global.u32 	%r49, [%rd17+12];
	ld.global.u32 	%r50, [%rd16+12];
	mad.lo.s32 	%r51, %r49, %r48, %r50;
	st.global.u32 	[%rd16+12], %r51;
	ld.global.u32 	%r52, [%rd18+16];
	ld.global.u32 	%r53, [%rd17+16];
	ld.global.u32 	%r54, [%rd16+16];
	mad.lo.s32 	%r55, %r53, %r52, %r54;
	st.global.u32 	[%rd16+16], %r55;
	ld.global.u32 	%r56, [%rd18+20];
	ld.global.u32 	%r57, [%rd17+20];
	ld.global.u32 	%r58, [%rd16+20];
	mad.lo.s32 	%r59, %r57, %r56, %r58;
	st.global.u32 	[%rd16+20], %r59;
	ld.global.u32 	%r60, [%rd18+24];
	ld.global.u32 	%r61, [%rd17+24];
	ld.global.u32 	%r62, [%rd16+24];
	mad.lo.s32 	%r63, %r61, %r60, %r62;
	st.global.u32 	[%rd16+24], %r63;
	ld.global.u32 	%r64, [%rd18+28];
	ld.global.u32 	%r65, [%rd17+28];
	ld.global.u32 	%r66, [%rd16+28];
	mad.lo.s32 	%r67, %r65, %r64, %r66;
	st.global.u32 	[%rd16+28], %r67;
	add.s32 	%r68, %r68, 16;
	add.s64 	%rd18, %rd18, 64;
	add.s64 	%rd17, %rd17, 64;
	add.s64 	%rd16, %rd16, 64;
	setp.ne.s32 	%p1, %r68, 1000000;
	@%p1 bra 	$L__BB2_1;
	ret;

}
	// .globl	_Z17multiply_parallelPiS_S_
.visible .entry _Z17multiply_parallelPiS_S_(
	.param .u64 .ptr .align 1 _Z17multiply_parallelPiS_S__param_0,
	.param .u64 .ptr .align 1 _Z17multiply_parallelPiS_S__param_1,
	.param .u64 .ptr .align 1 _Z17multiply_parallelPiS_S__param_2
)
{
	.reg .pred 	%p<2>;
	.reg .b32 	%r<82>;
	.reg .b64 	%rd<41>;

	ld.param.u64 	%rd4, [_Z17multiply_parallelPiS_S__param_0];
	ld.param.u64 	%rd5, [_Z17multiply_parallelPiS_S__param_1];
	ld.param.u64 	%rd6, [_Z17multiply_parallelPiS_S__param_2];
	cvta.to.global.u64 	%rd1, %rd5;
	cvta.to.global.u64 	%rd2, %rd4;
	cvta.to.global.u64 	%rd7, %rd6;
	mov.u32 	%r35, %ctaid.x;
	mov.u32 	%r36, %nctaid.x;
	mov.u32 	%r72, %tid.x;
	mad.lo.s32 	%r37, %r35, %r36, %r72;
	mul.wide.u32 	%rd8, %r37, 4;
	add.s64 	%rd3, %rd7, %rd8;
	mov.b32 	%r81, 0;
	st.global.u32 	[%rd3], %r81;
	mov.u32 	%r38, %ntid.x;
	add.s32 	%r79, %r72, %r36;
	shl.b32 	%r3, %r36, 3;
	shl.b32 	%r39, %r36, 1;
	add.s32 	%r78, %r72, %r39;
	mad.lo.s32 	%r77, %r36, 3, %r72;
	shl.b32 	%r40, %r36, 2;
	add.s32 	%r76, %r72, %r40;
	mad.lo.s32 	%r75, %r36, 5, %r72;
	mad.lo.s32 	%r74, %r36, 6, %r72;
	mad.lo.s32 	%r73, %r36, 7, %r72;
	mad.lo.s32 	%r71, %r35, %r38, 3;
	mov.b32 	%r80, 7;
$L__BB3_1:
	add.s32 	%r41, %r71, -3;
	mul.wide.u32 	%rd9, %r41, 4;
	add.s64 	%rd10, %rd2, %rd9;
	ld.global.u32 	%r42, [%rd10];
	mul.wide.u32 	%rd11, %r72, 4;
	add.s64 	%rd12, %rd1, %rd11;
	ld.global.u32 	%r43, [%rd12];
	mad.lo.s32 	%r44, %r43, %r42, %r81;
	st.global.u32 	[%rd3], %r44;
	add.s32 	%r45, %r71, -2;
	mul.wide.u32 	%rd13, %r45, 4;
	add.s64 	%rd14, %rd2, %rd13;
	ld.global.u32 	%r46, [%rd14];
	mul.wide.u32 	%rd15, %r79, 4;
	add.s64 	%rd16, %rd1, %rd15;
	ld.global.u32 	%r47, [%rd16];
	mad.lo.s32 	%r48, %r47, %r46, %r44;
	st.global.u32 	[%rd3], %r48;
	add.s32 	%r49, %r71, -1;
	mul.wide.u32 	%rd17, %r49, 4;
	add.s64 	%rd18, %rd2, %rd17;
	ld.global.u32 	%r50, [%rd18];
	mul.wide.u32 	%rd19, %r78, 4;
	add.s64 	%rd20, %rd1, %rd19;
	ld.global.u32 	%r51, [%rd20];
	mad.lo.s32 	%r52, %r51, %r50, %r48;
	st.global.u32 	[%rd3], %r52;
	add.s32 	%r53, %r71, 4;
	mul.wide.u32 	%rd21, %r71, 4;
	add.s64 	%rd22, %rd2, %rd21;
	ld.global.u32 	%r54, [%rd22];
	mul.wide.u32 	%rd23, %r77, 4;
	add.s64 	%rd24, %rd1, %rd23;
	ld.global.u32 	%r55, [%rd24];
	mad.lo.s32 	%r56, %r55, %r54, %r52;
	st.global.u32 	[%rd3], %r56;
	add.s32 	%r57, %r71, 1;
	mul.wide.u32 	%rd25, %r57, 4;
	add.s64 	%rd26, %rd2, %rd25;
	ld.global.u32 	%r58, [%rd26];
	mul.wide.u32 	%rd27, %r76, 4;
	add.s64 	%rd28, %rd1, %rd27;
	ld.global.u32 	%r59, [%rd28];
	mad.lo.s32 	%r60, %r59, %r58, %r56;
	st.global.u32 	[%rd3], %r60;
	add.s32 	%r61, %r71, 2;
	mul.wide.u32 	%rd29, %r61, 4;
	add.s64 	%rd30, %rd2, %rd29;
	ld.global.u32 	%r62, [%rd30];
	mul.wide.u32 	%rd31, %r75, 4;
	add.s64 	%rd32, %rd1, %rd31;
	ld.global.u32 	%r63, [%rd32];
	mad.lo.s32 	%r64, %r63, %r62, %r60;
	st.global.u32 	[%rd3], %r64;
	add.s32 	%r65, %r71, 3;
	mul.wide.u32 	%rd33, %r65, 4;
	add.s64 	%rd34, %rd2, %rd33;
	ld.global.u32 	%r66, [%rd34];
	mul.wide.u32 	%rd35, %r74, 4;
	add.s64 	%rd36, %rd1, %rd35;
	ld.global.u32 	%r67, [%rd36];
	mad.lo.s32 	%r68, %r67, %r66, %r64;
	st.global.u32 	[%rd3], %r68;
	mul.wide.u32 	%rd37, %r53, 4;
	add.s64 	%rd38, %rd2, %rd37;
	ld.global.u32 	%r69, [%rd38];
	mul.wide.u32 	%rd39, %r73, 4;
	add.s64 	%rd40, %rd1, %rd39;
	ld.global.u32 	%r70, [%rd40];
	mad.lo.s32 	%r81, %r70, %r69, %r68;
	st.global.u32 	[%rd3], %r81;
	add.s32 	%r80, %r80, 8;
	add.s32 	%r79, %r79, %r3;
	add.s32 	%r78, %r78, %r3;
	add.s32 	%r77, %r77, %r3;
	add.s32 	%r76, %r76, %r3;
	add.s32 	%r75, %r75, %r3;
	add.s32 	%r74, %r74, %r3;
	add.s32 	%r73, %r73, %r3;
	add.s32 	%r72, %r72, %r3;
	add.s32 	%r71, %r71, 8;
	setp.ne.s32 	%p1, %r80, 1007;
	@%p1 bra 	$L__BB3_1;
	ret;

}


// ===== COMPILED SASS (sm_100) =====

	.target	sm_100

	.elftype	@"ET_EXEC"


//--------------------- .note.nv.tkinfo           --------------------------
	.section	.note.nv.tkinfo,"",@"SHT_NOTE"
	.sectionflags	@"SHF_NOTE_NV_TKINFO"
	.tkinfo
        /*0018*/ 	.word	0x00000002
        /*0030*/ 	.string	""
        /*0030*/ 	.string	"ptxas"
        /*0030*/ 	.string	"Cuda compilation tools, release 13.0, V13.0.88"
        /*0030*/ 	.string	"Build cuda_13.0.r13.0/compiler.36424714_0"
        /*0030*/ 	.string	"-arch sm_100 -m 64 "



//--------------------- .note.nv.cuinfo           --------------------------
	.section	.note.nv.cuinfo,"",@"SHT_NOTE"
	.sectionflags	@"SHF_NOTE_NV_CUINFO"
        /*0018*/ 	.short	0x0002
        /*001a*/ 	.short	0x0064
        /*001c*/ 	.short	0x0082
	.zero		2


//--------------------- .nv.info                  --------------------------
	.section	.nv.info,"",@"SHT_CUDA_INFO"
	.align	4


	//----- nvinfo : EIATTR_REGCOUNT
	.align		4
        /*0000*/ 	.byte	0x04, 0x2f
        /*0002*/ 	.short	(.L_1 - .L_0)
	.align		4
.L_0:
        /*0004*/ 	.word	index@(_Z11assign_dataPiS_)
        /*0008*/ 	.word	0x0000000a


	//----- nvinfo : EIATTR_FRAME_SIZE
	.align		4
.L_1:
        /*000c*/ 	.byte	0x04, 0x11
        /*000e*/ 	.short	(.L_3 - .L_2)
	.align		4
.L_2:
        /*0010*/ 	.word	index@(_Z11assign_dataPiS_)
        /*0014*/ 	.word	0x00000000


	//----- nvinfo : EIATTR_REGCOUNT
	.align		4
.L_3:
        /*0018*/ 	.byte	0x04, 0x2f
        /*001a*/ 	.short	(.L_5 - .L_4)
	.align		4
.L_4:
        /*001c*/ 	.word	index@(_Z20multiply_data_seq_2dPiS_S_)
        /*0020*/ 	.word	0x00000016


	//----- nvinfo : EIATTR_FRAME_SIZE
	.align		4
.L_5:
        /*0024*/ 	.byte	0x04, 0x11
        /*0026*/ 	.short	(.L_7 - .L_6)
	.align		4
.L_6:
        /*0028*/ 	.word	index@(_Z20multiply_data_seq_2dPiS_S_)
        /*002c*/ 	.word	0x00000000


	//----- nvinfo : EIATTR_REGCOUNT
	.align		4
.L_7:
        /*0030*/ 	.byte	0x04, 0x2f
        /*0032*/ 	.short	(.L_9 - .L_8)
	.align		4
.L_8:
        /*0034*/ 	.word	index@(_Z20multiply_data_seq_1dPiS_S_)
        /*0038*/ 	.word	0x00000010


	//----- nvinfo : EIATTR_FRAME_SIZE
	.align		4
.L_9:
        /*003c*/ 	.byte	0x04, 0x11
        /*003e*/ 	.short	(.L_11 - .L_10)
	.align		4
.L_10:
        /*0040*/ 	.word	index@(_Z20multiply_data_seq_1dPiS_S_)
        /*0044*/ 	.word	0x00000000


	//----- nvinfo : EIATTR_REGCOUNT
	.align		4
.L_11:
        /*0048*/ 	.byte	0x04, 0x2f
        /*004a*/ 	.short	(.L_13 - .L_12)
	.align		4
.L_12:
        /*004c*/ 	.word	index@(_Z17multiply_parallelPiS_S_)
        /*0050*/ 	.word	0x00000020


	//----- nvinfo : EIATTR_FRAME_SIZE
	.align		4
.L_13:
        /*0054*/ 	.byte	0x04, 0x11
        /*0056*/ 	.short	(.L_15 - .L_14)
	.align		4
.L_14:
        /*0058*/ 	.word	index@(_Z17multiply_parallelPiS_S_)
        /*005c*/ 	.word	0x00000000


	//----- nvinfo : EIATTR_MIN_STACK_SIZE
	.align		4
.L_15:
        /*0060*/ 	.byte	0x04, 0x12
        /*0062*/ 	.short	(.L_17 - .L_16)
	.align		4
.L_16:
        /*0064*/ 	.word	index@(_Z17multiply_parallelPiS_S_)
        /*0068*/ 	.word	0x00000000


	//----- nvinfo : EIATTR_MIN_STACK_SIZE
	.align		4
.L_17:
        /*006c*/ 	.byte	0x04, 0x12
        /*006e*/ 	.short	(.L_19 - .L_18)
	.align		4
.L_18:
        /*0070*/ 	.word	index@(_Z20multiply_data_seq_1dPiS_S_)
        /*0074*/ 	.word	0x00000000


	//----- nvinfo : EIATTR_MIN_STACK_SIZE
	.align		4
.L_19:
        /*0078*/ 	.byte	0x04, 0x12
        /*007a*/ 	.short	(.L_21 - .L_20)
	.align		4
.L_20:
        /*007c*/ 	.word	index@(_Z20multiply_data_seq_2dPiS_S_)
        /*0080*/ 	.word	0x00000000


	//----- nvinfo : EIATTR_MIN_STACK_SIZE
	.align		4
.L_21:
        /*0084*/ 	.byte	0x04, 0x12
        /*0086*/ 	.short	(.L_23 - .L_22)
	.align		4
.L_22:
        /*0088*/ 	.word	index@(_Z11assign_dataPiS_)
        /*008c*/ 	.word	0x00000000
.L_23:


//--------------------- .nv.compat                --------------------------
	.section	.nv.compat,"",@"SHT_CUDA_COMPAT_INFO"
	.align	4
        /*0000*/ 	.byte	0x02, 0x09, 0x00, 0x00, 0x02, 0x02, 0x01, 0x00, 0x02, 0x05, 0x05, 0x00, 0x03, 0x07, 0x01, 0x01
        /*0010*/ 	.byte	0x02, 0x03, 0x00, 0x00, 0x02, 0x06, 0x01, 0x00, 0x04, 0x0b, 0x08, 0x00, 0x09, 0x00, 0x00, 0x00
        /*0020*/ 	.byte	0x00, 0x00, 0x00, 0x00


//--------------------- .nv.info._Z17multiply_parallelPiS_S_ --------------------------
	.section	.nv.info._Z17multiply_parallelPiS_S_,"",@"SHT_CUDA_INFO"
	.sectionflags	@""
	.align	4


	//----- nvinfo : EIATTR_CUDA_API_VERSION
	.align		4
        /*0000*/ 	.byte	0x04, 0x37
        /*0002*/ 	.short	(.L_25 - .L_24)
.L_24:
        /*0004*/ 	.word	0x00000082


	//----- nvinfo : EIATTR_KPARAM_INFO
	.align		4
.L_25:
        /*0008*/ 	.byte	0x04, 0x17
        /*000a*/ 	.short	(.L_27 - .L_26)
.L_26:
        /*000c*/ 	.word	0x00000000
        /*0010*/ 	.short	0x0002
        /*0012*/ 	.short	0x0010
        /*0014*/ 	.byte	0x00, 0xf5, 0x21, 0x00


	//----- nvinfo : EIATTR_KPARAM_INFO
	.align		4
.L_27:
        /*0018*/ 	.byte	0x04, 0x17
        /*001a*/ 	.short	(.L_29 - .L_28)
.L_28:
        /*001c*/ 	.word	0x00000000
        /*0020*/ 	.short	0x0001
        /*0022*/ 	.short	0x0008
        /*0024*/ 	.byte	0x00, 0xf5, 0x21, 0x00


	//----- nvinfo : EIATTR_KPARAM_INFO
	.align		4
.L_29:
        /*0028*/ 	.byte	0x04, 0x17
        /*002a*/ 	.short	(.L_31 - .L_30)
.L_30:
        /*002c*/ 	.word	0x00000000
        /*0030*/ 	.short	0x0000
        /*0032*/ 	.short	0x0000
        /*0034*/ 	.byte	0x00, 0xf5, 0x21, 0x00


	//----- nvinfo : EIATTR_SPARSE_MMA_MASK
	.align		4
.L_31:
        /*0038*/ 	.byte	0x03, 0x50
        /*003a*/ 	.short	0x0000


	//----- nvinfo : EIATTR_MAXREG_COUNT
	.align		4
        /*003c*/ 	.byte	0x03, 0x1b
        /*003e*/ 	.short	0x00ff


	//----- nvinfo : EIATTR_MERCURY_ISA_VERSION
	.align		4
        /*0040*/ 	.byte	0x03, 0x5f
        /*0042*/ 	.short	0x0101


	//----- nvinfo : EIATTR_VRC_CTA_INIT_COUNT
	.align		4
        /*0044*/ 	.byte	0x02, 0x4a
	.zero		1
	.zero		1


	//----- nvinfo : EIATTR_EXIT_INSTR_OFFSETS
	.align		4
        /*0048*/ 	.byte	0x04, 0x1c
        /*004a*/ 	.short	(.L_33 - .L_32)


	//   ....[0]....
.L_32:
        /*004c*/ 	.word	0x000005a0


	//----- nvinfo : EIATTR_CBANK_PARAM_SIZE
	.align		4
.L_33:
        /*0050*/ 	.byte	0x03, 0x19
        /*0052*/ 	.short	0x0018


	//----- nvinfo : EIATTR_PARAM_CBANK
	.align		4
        /*0054*/ 	.byte	0x04, 0x0a
        /*0056*/ 	.short	(.L_35 - .L_34)
	.align		4
.L_34:
        /*0058*/ 	.word	index@(.nv.constant0._Z17multiply_parallelPiS_S_)
        /*005c*/ 	.short	0x0380
        /*005e*/ 	.short	0x0018


	//----- nvinfo : EIATTR_SW_WAR
	.align		4
.L_35:
        /*0060*/ 	.byte	0x04, 0x36
        /*0062*/ 	.short	(.L_37 - .L_36)
.L_36:
        /*0064*/ 	.word	0x00000008
.L_37:


//--------------------- .nv.info._Z20multiply_data_seq_1dPiS_S_ --------------------------
	.section	.nv.info._Z20multiply_data_seq_1dPiS_S_,"",@"SHT_CUDA_INFO"
	.sectionflags	@""
	.align	4


	//----- nvinfo : EIATTR_CUDA_API_VERSION
	.align		4
        /*0000*/ 	.byte	0x04, 0x37
        /*0002*/ 	.short	(.L_39 - .L_38)
.L_38:
        /*0004*/ 	.word	0x00000082


	//----- nvinfo : EIATTR_KPARAM_INFO
	.align		4
.L_39:
        /*0008*/ 	.byte	0x04, 0x17
        /*000a*/ 	.short	(.L_41 - .L_40)
.L_40:
        /*000c*/ 	.word	0x00000000
        /*0010*/ 	.short	0x0002
        /*0012*/ 	.short	0x0010
        /*0014*/ 	.byte	0x00, 0xf5, 0x21, 0x00


	//----- nvinfo : EIATTR_KPARAM_INFO
	.align		4
.L_41:
        /*0018*/ 	.byte	0x04, 0x17
        /*001a*/ 	.short	(.L_43 - .L_42)
.L_42:
        /*001c*/ 	.word	0x00000000
        /*0020*/ 	.short	0x0001
        /*0022*/ 	.short	0x0008
        /*0024*/ 	.byte	0x00, 0xf5, 0x21, 0x00


	//----- nvinfo : EIATTR_KPARAM_INFO
	.align		4
.L_43:
        /*0028*/ 	.byte	0x04, 0x17
        /*002a*/ 	.short	(.L_45 - .L_44)
.L_44:
        /*002c*/ 	.word	0x00000000
        /*0030*/ 	.short	0x0000
        /*0032*/ 	.short	0x0000
        /*0034*/ 	.byte	0x00, 0xf5, 0x21, 0x00


	//----- nvinfo : EIATTR_SPARSE_MMA_MASK
	.align		4
.L_45:
        /*0038*/ 	.byte	0x03, 0x50
        /*003a*/ 	.short	0x0000


	//----- nvinfo : EIATTR_MAXREG_COUNT
	.align		4
        /*003c*/ 	.byte	0x03, 0x1b
        /*003e*/ 	.short	0x00ff


	//----- nvinfo : EIATTR_MERCURY_ISA_VERSION
	.align		4
        /*0040*/ 	.byte	0x03, 0x5f
        /*0042*/ 	.short	0x0101


	//----- nvinfo : EIATTR_VRC_CTA_INIT_COUNT
	.align		4
        /*0044*/ 	.byte	0x02, 0x4a
	.zero		1
	.zero		1


	//----- nvinfo : EIATTR_EXIT_INSTR_OFFSETS
	.align		4
        /*0048*/ 	.byte	0x04, 0x1c
        /*004a*/ 	.short	(.L_47 - .L_46)


	//   ....[0]....
.L_46:
        /*004c*/ 	.word	0x000006e0


	//----- nvinfo : EIATTR_CBANK_PARAM_SIZE
	.align		4
.L_47:
        /*0050*/ 	.byte	0x03, 0x19
        /*0052*/ 	.short	0x0018


	//----- nvinfo : EIATTR_PARAM_CBANK
	.align		4
        /*0054*/ 	.byte	0x04, 0x0a
        /*0056*/ 	.short	(.L_49 - .L_48)
	.align		4
.L_48:
        /*0058*/ 	.word	index@(.nv.constant0._Z20multiply_data_seq_1dPiS_S_)
        /*005c*/ 	.short	0x0380
        /*005e*/ 	.short	0x0018


	//----- nvinfo : EIATTR_SW_WAR
	.align		4
.L_49:
        /*0060*/ 	.byte	0x04, 0x36
        /*0062*/ 	.short	(.L_51 - .L_50)
.L_50:
        /*0064*/ 	.word	0x00000008
.L_51:


//--------------------- .nv.info._Z20multiply_data_seq_2dPiS_S_ --------------------------
	.section	.nv.info._Z20multiply_data_seq_2dPiS_S_,"",@"SHT_CUDA_INFO"
	.sectionflags	@""
	.align	4


	//----- nvinfo : EIATTR_CUDA_API_VERSION
	.align		4
        /*0000*/ 	.byte	0x04, 0x37
        /*0002*/ 	.short	(.L_53 - .L_52)
.L_52:
        /*0004*/ 	.word	0x00000082


	//----- nvinfo : EIATTR_KPARAM_INFO
	.align		4
.L_53:
        /*0008*/ 	.byte	0x04, 0x17
        /*000a*/ 	.short	(.L_55 - .L_54)
.L_54:
        /*000c*/ 	.word	0x00000000
        /*0010*/ 	.short	0x0002
        /*0012*/ 	.short	0x0010
        /*0014*/ 	.byte	0x00, 0xf5, 0x21, 0x00


	//----- nvinfo : EIATTR_KPARAM_INFO
	.align		4
.L_55:
        /*0018*/ 	.byte	0x04, 0x17
        /*001a*/ 	.short	(.L_57 - .L_56)
.L_56:
        /*001c*/ 	.word	0x00000000
        /*0020*/ 	.short	0x0001
        /*0022*/ 	.short	0x0008
        /*0024*/ 	.byte	0x00, 0xf5, 0x21, 0x00


	//----- nvinfo : EIATTR_KPARAM_INFO
	.align		4
.L_57:
        /*0028*/ 	.byte	0x04, 0x17
        /*002a*/ 	.short	(.L_59 - .L_58)
.L_58:
        /*002c*/ 	.word	0x00000000
        /*0030*/ 	.short	0x0000
        /*0032*/ 	.short	0x0000
        /*0034*/ 	.byte	0x00, 0xf5, 0x21, 0x00


	//----- nvinfo : EIATTR_SPARSE_MMA_MASK
	.align		4
.L_59:
        /*0038*/ 	.byte	0x03, 0x50
        /*003a*/ 	.short	0x0000


	//----- nvinfo : EIATTR_MAXREG_COUNT
	.align		4
        /*003c*/ 	.byte	0x03, 0x1b
        /*003e*/ 	.short	0x00ff


	//----- nvinfo : EIATTR_MERCURY_ISA_VERSION
	.align		4
        /*0040*/ 	.byte	0x03, 0x5f
        /*0042*/ 	.short	0x0101


	//----- nvinfo : EIATTR_VRC_CTA_INIT_COUNT
	.align		4
        /*0044*/ 	.byte	0x02, 0x4a
	.zero		1
	.zero		1


	//----- nvinfo : EIATTR_EXIT_INSTR_OFFSETS
	.align		4
        /*0048*/ 	.byte	0x04, 0x1c
        /*004a*/ 	.short	(.L_61 - .L_60)


	//   ....[0]....
.L_60:
        /*004c*/ 	.word	0x00000cc0


	//----- nvinfo : EIATTR_CBANK_PARAM_SIZE
	.align		4
.L_61:
        /*0050*/ 	.byte	0x03, 0x19
        /*0052*/ 	.short	0x0018


	//----- nvinfo : EIATTR_PARAM_CBANK
	.align		4
        /*0054*/ 	.byte	0x04, 0x0a
        /*0056*/ 	.short	(.L_63 - .L_62)
	.align		4
.L_62:
        /*0058*/ 	.word	index@(.nv.constant0._Z20multiply_data_seq_2dPiS_S_)
        /*005c*/ 	.short	0x0380
        /*005e*/ 	.short	0x0018


	//----- nvinfo : EIATTR_SW_WAR
	.align		4
.L_63:
        /*0060*/ 	.byte	0x04, 0x36
        /*0062*/ 	.short	(.L_65 - .L_64)
.L_64:
        /*0064*/ 	.word	0x00000008
.L_65:


//--------------------- .nv.info._Z11assign_dataPiS_ --------------------------
	.section	.nv.info._Z11assign_dataPiS_,"",@"SHT_CUDA_INFO"
	.sectionflags	@""
	.align	4


	//----- nvinfo : EIATTR_CUDA_API_VERSION
	.align		4
        /*0000*/ 	.byte	0x04, 0x37
        /*0002*/ 	.short	(.L_67 - .L_66)
.L_66:
        /*0004*/ 	.word	0x00000082


	//----- nvinfo : EIATTR_KPARAM_INFO
	.align		4
.L_67:
        /*0008*/ 	.byte	0x04, 0x17
        /*000a*/ 	.short	(.L_69 - .L_68)
.L_68:
        /*000c*/ 	.word	0x00000000
        /*0010*/ 	.short	0x0001
        /*0012*/ 	.short	0x0008
        /*0014*/ 	.byte	0x00, 0xf5, 0x21, 0x00


	//----- nvinfo : EIATTR_KPARAM_INFO
	.align		4
.L_69:
        /*0018*/ 	.byte	0x04, 0x17
        /*001a*/ 	.short	(.L_71 - .L_70)
.L_70:
        /*001c*/ 	.word	0x00000000
        /*0020*/ 	.short	0x0000
        /*0022*/ 	.short	0x0000
        /*0024*/ 	.byte	0x00, 0xf5, 0x21, 0x00


	//----- nvinfo : EIATTR_SPARSE_MMA_MASK
	.align		4
.L_71:
        /*0028*/ 	.byte	0x03, 0x50
        /*002a*/ 	.short	0x0000


	//----- nvinfo : EIATTR_MAXREG_COUNT
	.align		4
        /*002c*/ 	.byte	0x03, 0x1b
        /*002e*/ 	.short	0x00ff


	//----- nvinfo : EIATTR_MERCURY_ISA_VERSION
	.align		4
        /*0030*/ 	.byte	0x03, 0x5f
        /*0032*/ 	.short	0x0101


	//----- nvinfo : EIATTR_VRC_CTA_INIT_COUNT
	.align		4
        /*0034*/ 	.byte	0x02, 0x4a
	.zero		1
	.zero		1


	//----- nvinfo : EIATTR_EXIT_INSTR_OFFSETS
	.align		4
        /*0038*/ 	.byte	0x04, 0x1c
        /*003a*/ 	.short	(.L_73 - .L_72)


	//   ....[0]....
.L_72:
        /*003c*/ 	.word	0x000000c0


	//----- nvinfo : EIATTR_CBANK_PARAM_SIZE
	.align		4
.L_73:
        /*0040*/ 	.byte	0x03, 0x19
        /*0042*/ 	.short	0x0010


	//----- nvinfo : EIATTR_PARAM_CBANK
	.align		4
        /*0044*/ 	.byte	0x04, 0x0a
        /*0046*/ 	.short	(.L_75 - .L_74)
	.align		4
.L_74:
        /*0048*/ 	.word	index@(.nv.constant0._Z11assign_dataPiS_)
        /*004c*/ 	.short	0x0380
        /*004e*/ 	.short	0x0010


	//----- nvinfo : EIATTR_SW_WAR
	.align		4
.L_75:
        /*0050*/ 	.byte	0x04, 0x36
        /*0052*/ 	.short	(.L_77 - .L_76)
.L_76:
        /*0054*/ 	.word	0x00000008
.L_77:


//--------------------- .nv.callgraph             --------------------------
	.section	.nv.callgraph,"",@"SHT_CUDA_CALLGRAPH"
	.align	4
	.sectionentsize	8
	.align		4
        /*0000*/ 	.word	0x00000000
	.align		4
        /*0004*/ 	.word	0xffffffff
	.align		4
        /*0008*/ 	.word	0x00000000
	.align		4
        /*000c*/ 	.word	0xfffffffe
	.align		4
        /*0010*/ 	.word	0x00000000
	.align		4
        /*0014*/ 	.word	0xfffffffd
	.align		4
        /*0018*/ 	.word	0x00000000
	.align		4
        /*001c*/ 	.word	0xfffffffc


//--------------------- .text._Z17multiply_parallelPiS_S_ --------------------------
	.section	.text._Z17multiply_parallelPiS_S_,"ax",@progbits
	.align	128
        .global         _Z17multiply_parallelPiS_S_
        .type           _Z17multiply_parallelPiS_S_,@function
        .size           _Z17multiply_parallelPiS_S_,(.L_x_9 - _Z17multiply_parallelPiS_S_)
        .other          _Z17multiply_parallelPiS_S_,@"STO_CUDA_ENTRY STV_DEFAULT"
_Z17multiply_parallelPiS_S_:
.text._Z17multiply_parallelPiS_S_:
[----:B------:R-:W-:Y:S01]  /*0000*/  LDC R1, c[0x0][0x37c] ;  /* 0x0000df00ff017b82 */ /* 0x000fe20000000800 */
[----:B------:R-:W0:Y:S07]  /*0010*/  S2R R5, SR_TID.X ;  /* 0x0000000000057919 */ /* 0x000e2e0000002100 */
[----:B------:R-:W0:Y:S01]  /*0020*/  S2UR UR4, SR_CTAID.X ;  /* 0x00000000000479c3 */ /* 0x000e220000002500 */
[----:B------:R-:W1:Y:S07]  /*0030*/  LDCU.64 UR6, c[0x0][0x358] ;  /* 0x00006b00ff0677ac */ /* 0x000e6e0008000a00 */
[----:B------:R-:W0:Y:S01]  /*0040*/  LDC R3, c[0x0][0x370] ;  /* 0x0000dc00ff037b82 */ /* 0x000e220000000800 */
[----:B------:R-:W2:Y:S07]  /*0050*/  LDCU UR5, c[0x0][0x360] ;  /* 0x00006c00ff0577ac */ /* 0x000eae0008000800 */
[----:B------:R-:W3:Y:S01]  /*0060*/  LDC.64 R16, c[0x0][0x390] ;  /* 0x0000e400ff107b82 */ /* 0x000ee20000000a00 */
[C-C-:B0-----:R-:W-:Y:S01]  /*0070*/  IMAD R7, R3.reuse, UR4, R5.reuse ;  /* 0x0000000403077c24 */ /* 0x141fe2000f8e0205 */
[----:B--2---:R-:W-:Y:S01]  /*0080*/  UIMAD UR4, UR4, UR5, 0x3 ;  /* 0x00000003040474a4 */ /* 0x004fe2000f8e0205 */
[CC--:B------:R-:W-:Y:S01]  /*0090*/  IADD3 R0, PT, PT, R3.reuse, R5.reuse, RZ ;  /* 0x0000000503007210 */ /* 0x0c0fe20007ffe0ff */
[C-C-:B------:R-:W-:Y:S01]  /*00a0*/  IMAD R6, R3.reuse, 0x3, R5.reuse ;  /* 0x0000000303067824 */ /* 0x140fe200078e0205 */
[CC--:B------:R-:W-:Y:S01]  /*00b0*/  LEA R4, R3.reuse, R5.reuse, 0x1 ;  /* 0x0000000503047211 */ /* 0x0c0fe200078e08ff */
[C-C-:B------:R-:W-:Y:S01]  /*00c0*/  IMAD R10, R3.reuse, 0x5, R5.reuse ;  /* 0x00000005030a7824 */ /* 0x140fe200078e0205 */
[C---:B------:R-:W-:Y:S01]  /*00d0*/  LEA R8, R3.reuse, R5, 0x2 ;  /* 0x0000000503087211 */ /* 0x040fe200078e10ff */
[----:B------:R-:W-:Y:S01]  /*00e0*/  IMAD R12, R3, 0x6, R5 ;  /* 0x00000006030c7824 */ /* 0x000fe200078e0205 */
[----:B------:R-:W-:Y:S01]  /*00f0*/  MOV R2, UR4 ;  /* 0x0000000400027c02 */ /* 0x000fe20008000f00 */
[----:B---3--:R-:W-:-:S04]  /*0100*/  IMAD.WIDE.U32 R16, R7, 0x4, R16 ;  /* 0x0000000407107825 */ /* 0x008fc800078e0010 */
[----:B------:R-:W-:Y:S01]  /*0110*/  HFMA2 R7, -RZ, RZ, 0, 0 ;  /* 0x00000000ff077431 */ /* 0x000fe200000001ff */
[----:B------:R-:W-:Y:S01]  /*0120*/  UMOV UR4, 0x7 ;  /* 0x0000000700047882 */ /* 0x000fe20000000000 */
[----:B------:R-:W-:Y:S01]  /*0130*/  IMAD R14, R3, 0x7, R5 ;  /* 0x00000007030e7824 */ /* 0x000fe200078e0205 */
[----:B-1----:R0:W-:Y:S06]  /*0140*/  STG.E desc[UR6][R16.64], RZ ;  /* 0x000000ff10007986 */ /* 0x0021ec000c101906 */
.L_x_0:
[----:B------:R-:W1:Y:S01]  /*0150*/  LDC.64 R20, c[0x0][0x380] ;  /* 0x0000e000ff147b82 */ /* 0x000e620000000a00 */
[----:B------:R-:W-:-:S07]  /*0160*/  IADD3 R25, PT, PT, R2, -0x3, RZ ;  /* 0xfffffffd02197810 */ /* 0x000fce0007ffe0ff */
[----:B------:R-:W2:Y:S01]  /*0170*/  LDC.64 R18, c[0x0][0x388] ;  /* 0x0000e200ff127b82 */ /* 0x000ea20000000a00 */
[----:B-1----:R-:W-:-:S06]  /*0180*/  IMAD.WIDE.U32 R24, R25, 0x4, R20 ;  /* 0x0000000419187825 */ /* 0x002fcc00078e0014 */
[----:B---3--:R-:W3:Y:S01]  /*0190*/  LDG.E R24, desc[UR6][R24.64] ;  /* 0x0000000618187981 */ /* 0x008ee2000c1e1900 */
[----:B--2---:R-:W-:-:S06]  /*01a0*/  IMAD.WIDE.U32 R26, R5, 0x4, R18 ;  /* 0x00000004051a7825 */ /* 0x004fcc00078e0012 */
[----:B------:R-:W3:Y:S01]  /*01b0*/  LDG.E R26, desc[UR6][R26.64] ;  /* 0x000000061a1a7981 */ /* 0x000ee2000c1e1900 */
[----:B------:R-:W-:Y:S01]  /*01c0*/  IADD3 R29, PT, PT, R2, -0x2, RZ ;  /* 0xfffffffe021d7810 */ /* 0x000fe20007ffe0ff */
[----:B------:R-:W-:-:S04]  /*01d0*/  IMAD.WIDE.U32 R22, R0, 0x4, R18 ;  /* 0x0000000400167825 */ /* 0x000fc800078e0012 */
[----:B------:R-:W-:-:S04]  /*01e0*/  IMAD.WIDE.U32 R28, R29, 0x4, R20 ;  /* 0x000000041d1c7825 */ /* 0x000fc800078e0014 */
[----:B---3--:R-:W-:-:S05]  /*01f0*/  IMAD R7, R24, R26, R7 ;  /* 0x0000001a18077224 */ /* 0x008fca00078e0207 */
[----:B------:R1:W-:Y:S04]  /*0200*/  STG.E desc[UR6][R16.64], R7 ;  /* 0x0000000710007986 */ /* 0x0003e8000c101906 */
[----:B------:R-:W2:Y:S04]  /*0210*/  LDG.E R28, desc[UR6][R28.64] ;  /* 0x000000061c1c7981 */ /* 0x000ea8000c1e1900 */
[----:B------:R-:W2:Y:S01]  /*0220*/  LDG.E R22, desc[UR6][R22.64] ;  /* 0x0000000616167981 */ /* 0x000ea2000c1e1900 */
[----:B------:R-:W-:-:S05]  /*0230*/  IADD3 R11, PT, PT, R2, -0x1, RZ ;  /* 0xffffffff020b7810 */ /* 0x000fca0007ffe0ff */
[----:B------:R-:W-:-:S04]  /*0240*/  IMAD.WIDE.U32 R24, R11, 0x4, R20 ;  /* 0x000000040b187825 */ /* 0x000fc800078e0014 */
[----:B--2---:R-:W-:Y:S02]  /*0250*/  IMAD R9, R28, R22, R7 ;  /* 0x000000161c097224 */ /* 0x004fe400078e0207 */
[----:B------:R-:W-:-:S03]  /*0260*/  IMAD.WIDE.U32 R22, R4, 0x4, R18 ;  /* 0x0000000404167825 */ /* 0x000fc600078e0012 */
[----:B------:R2:W-:Y:S04]  /*0270*/  STG.E desc[UR6][R16.64], R9 ;  /* 0x0000000910007986 */ /* 0x0005e8000c101906 */
[----:B------:R-:W3:Y:S04]  /*0280*/  LDG.E R24, desc[UR6][R24.64] ;  /* 0x0000000618187981 */ /* 0x000ee8000c1e1900 */
[----:B------:R-:W3:Y:S01]  /*0290*/  LDG.E R11, desc[UR6][R22.64] ;  /* 0x00000006160b7981 */ /* 0x000ee2000c1e1900 */
[----:B------:R-:W-:-:S04]  /*02a0*/  IMAD.WIDE.U32 R26, R2, 0x4, R20 ;  /* 0x00000004021a7825 */ /* 0x000fc800078e0014 */
[----:B------:R-:W-:-:S04]  /*02b0*/  IMAD.WIDE.U32 R28, R6, 0x4, R18 ;  /* 0x00000004061c7825 */ /* 0x000fc800078e0012 */
[----:B---3--:R-:W-:-:S05]  /*02c0*/  IMAD R11, R24, R11, R9 ;  /* 0x0000000b180b7224 */ /* 0x008fca00078e0209 */
[----:B------:R3:W-:Y:S04]  /*02d0*/  STG.E desc[UR6][R16.64], R11 ;  /* 0x0000000b10007986 */ /* 0x0007e8000c101906 */
[----:B------:R-:W1:Y:S04]  /*02e0*/  LDG.E R26, desc[UR6][R26.64] ;  /* 0x000000061a1a7981 */ /* 0x000e68000c1e1900 */
[----:B------:R-:W1:Y:S01]  /*02f0*/  LDG.E R28, desc[UR6][R28.64] ;  /* 0x000000061c1c7981 */ /* 0x000e62000c1e1900 */
[----:B------:R-:W-:Y:S01]  /*0300*/  IADD3 R13, PT, PT, R2, 0x1, RZ ;  /* 0x00000001020d7810 */ /* 0x000fe20007ffe0ff */
[----:B------:R-:W-:-:S04]  /*0310*/  IMAD.WIDE.U32 R24, R8, 0x4, R18 ;  /* 0x0000000408187825 */ /* 0x000fc800078e0012 */
[----:B------:R-:W-:-:S04]  /*0320*/  IMAD.WIDE.U32 R22, R13, 0x4, R20 ;  /* 0x000000040d167825 */ /* 0x000fc800078e0014 */
[----:B-1----:R-:W-:-:S05]  /*0330*/  IMAD R7, R26, R28, R11 ;  /* 0x0000001c1a077224 */ /* 0x002fca00078e020b */
[----:B------:R1:W-:Y:S04]  /*0340*/  STG.E desc[UR6][R16.64], R7 ;  /* 0x0000000710007986 */ /* 0x0003e8000c101906 */
[----:B------:R-:W2:Y:S04]  /*0350*/  LDG.E R22, desc[UR6][R22.64] ;  /* 0x0000000616167981 */ /* 0x000ea8000c1e1900 */
[----:B------:R-:W2:Y:S01]  /*0360*/  LDG.E R24, desc[UR6][R24.64] ;  /* 0x0000000618187981 */ /* 0x000ea2000c1e1900 */
[----:B------:R-:W-:Y:S01]  /*0370*/  IADD3 R13, PT, PT, R2, 0x2, RZ ;  /* 0x00000002020d7810 */ /* 0x000fe20007ffe0ff */
[----:B------:R-:W-:-:S04]  /*0380*/  IMAD.WIDE.U32 R28, R10, 0x4, R18 ;  /* 0x000000040a1c7825 */ /* 0x000fc800078e0012 */
[----:B------:R-:W-:-:S04]  /*0390*/  IMAD.WIDE.U32 R26, R13, 0x4, R20 ;  /* 0x000000040d1a7825 */ /* 0x000fc800078e0014 */
[----:B--2---:R-:W-:-:S05]  /*03a0*/  IMAD R9, R22, R24, R7 ;  /* 0x0000001816097224 */ /* 0x004fca00078e0207 */
[----:B------:R2:W-:Y:S04]  /*03b0*/  STG.E desc[UR6][R16.64], R9 ;  /* 0x0000000910007986 */ /* 0x0005e8000c101906 */
[----:B------:R-:W3:Y:S04]  /*03c0*/  LDG.E R26, desc[UR6][R26.64] ;  /* 0x000000061a1a7981 */ /* 0x000ee8000c1e1900 */
[----:B------:R-:W3:Y:S01]  /*03d0*/  LDG.E R28, desc[UR6][R28.64] ;  /* 0x000000061c1c7981 */ /* 0x000ee2000c1e1900 */
[----:B------:R-:W-:Y:S01]  /*03e0*/  IADD3 R13, PT, PT, R2, 0x3, RZ ;  /* 0x00000003020d7810 */ /* 0x000fe20007ffe0ff */
[----:B------:R-:W-:-:S04]  /*03f0*/  IMAD.WIDE.U32 R24, R12, 0x4, R18 ;  /* 0x000000040c187825 */ /* 0x000fc800078e0012 */
[----:B------:R-:W-:-:S04]  /*0400*/  IMAD.WIDE.U32 R22, R13, 0x4, R20 ;  /* 0x000000040d167825 */ /* 0x000fc800078e0014 */
[----:B---3--:R-:W-:-:S05]  /*0410*/  IMAD R11, R26, R28, R9 ;  /* 0x0000001c1a0b7224 */ /* 0x008fca00078e0209 */
[----:B------:R3:W-:Y:S04]  /*0420*/  STG.E desc[UR6][R16.64], R11 ;  /* 0x0000000b10007986 */ /* 0x0007e8000c101906 */
[----:B------:R-:W2:Y:S04]  /*0430*/  LDG.E R22, desc[UR6][R22.64] ;  /* 0x0000000616167981 */ /* 0x000ea8000c1e1900 */
[----:B------:R-:W2:Y:S01]  /*0440*/  LDG.E R24, desc[UR6][R24.64] ;  /* 0x0000000618187981 */ /* 0x000ea2000c1e1900 */
[----:B-1----:R-:W-:Y:S01]  /*0450*/  IADD3 R7, PT, PT, R2, 0x4, RZ ;  /* 0x0000000402077810 */ /* 0x002fe20007ffe0ff */
[----:B------:R-:W-:-:S04]  /*0460*/  IMAD.WIDE.U32 R18, R14, 0x4, R18 ;  /* 0x000000040e127825 */ /* 0x000fc800078e0012 */
[----:B------:R-:W-:-:S04]  /*0470*/  IMAD.WIDE.U32 R20, R7, 0x4, R20 ;  /* 0x0000000407147825 */ /* 0x000fc800078e0014 */
[----:B--2---:R-:W-:-:S05]  /*0480*/  IMAD R9, R22, R24, R11 ;  /* 0x0000001816097224 */ /* 0x004fca00078e020b */
[----:B------:R3:W-:Y:S04]  /*0490*/  STG.E desc[UR6][R16.64], R9 ;  /* 0x0000000910007986 */ /* 0x0007e8000c101906 */
[----:B------:R-:W2:Y:S04]  /*04a0*/  LDG.E R20, desc[UR6][R20.64] ;  /* 0x0000000614147981 */ /* 0x000ea8000c1e1900 */
[----:B------:R-:W2:Y:S01]  /*04b0*/  LDG.E R18, desc[UR6][R18.64] ;  /* 0x0000000612127981 */ /* 0x000ea2000c1e1900 */
[----:B------:R-:W-:-:S04]  /*04c0*/  UIADD3 UR4, UPT, UPT, UR4, 0x8, URZ ;  /* 0x0000000804047890 */ /* 0x000fc8000fffe0ff */
[----:B------:R-:W-:Y:S01]  /*04d0*/  UISETP.NE.AND UP0, UPT, UR4, 0x3ef, UPT ;  /* 0x000003ef0400788c */ /* 0x000fe2000bf05270 */
[----:B------:R-:W-:Y:S02]  /*04e0*/  IADD3 R2, PT, PT, R2, 0x8, RZ ;  /* 0x0000000802027810 */ /* 0x000fe40007ffe0ff */
[C---:B------:R-:W-:Y:S02]  /*04f0*/  LEA R0, R3.reuse, R0, 0x3 ;  /* 0x0000000003007211 */ /* 0x040fe400078e18ff */
[C---:B------:R-:W-:Y:S02]  /*0500*/  LEA R4, R3.reuse, R4, 0x3 ;  /* 0x0000000403047211 */ /* 0x040fe400078e18ff */
[C---:B------:R-:W-:Y:S02]  /*0510*/  LEA R6, R3.reuse, R6, 0x3 ;  /* 0x0000000603067211 */ /* 0x040fe400078e18ff */
[C---:B------:R-:W-:Y:S02]  /*0520*/  LEA R8, R3.reuse, R8, 0x3 ;  /* 0x0000000803087211 */ /* 0x040fe400078e18ff */
[----:B------:R-:W-:-:S02]  /*0530*/  LEA R10, R3, R10, 0x3 ;  /* 0x0000000a030a7211 */ /* 0x000fc400078e18ff */
[C---:B------:R-:W-:Y:S02]  /*0540*/  LEA R12, R3.reuse, R12, 0x3 ;  /* 0x0000000c030c7211 */ /* 0x040fe400078e18ff */
[C---:B------:R-:W-:Y:S02]  /*0550*/  LEA R14, R3.reuse, R14, 0x3 ;  /* 0x0000000e030e7211 */ /* 0x040fe400078e18ff */
[----:B------:R-:W-:Y:S01]  /*0560*/  LEA R5, R3, R5, 0x3 ;  /* 0x0000000503057211 */ /* 0x000fe200078e18ff */
[----:B--2---:R-:W-:-:S05]  /*0570*/  IMAD R7, R20, R18, R9 ;  /* 0x0000001214077224 */ /* 0x004fca00078e0209 */
[----:B------:R3:W-:Y:S01]  /*0580*/  STG.E desc[UR6][R16.64], R7 ;  /* 0x0000000710007986 */ /* 0x0007e2000c101906 */
[----:B------:R-:W-:Y:S05]  /*0590*/  BRA.U UP0, `(.L_x_0) ;  /* 0xfffffff900ec7547 */ /* 0x000fea000b83ffff */
[----:B------:R-:W-:Y:S05]  /*05a0*/  EXIT ;  /* 0x000000000000794d */ /* 0x000fea0003800000 */
.L_x_1:
[----:B------:R-:W-:-:S00]  /*05b0*/  BRA `(.L_x_1) ;  /* 0xfffffffc00fc7947 */ /* 0x000fc0000383ffff */
[----:B------:R-:W-:-:S00]  /*05c0*/  NOP ;  /* 0x0000000000007918 */ /* 0x000fc00000000000 */
        /* <DEDUP_REMOVED lines=11> */
.L_x_9:


//--------------------- .text._Z20multiply_data_seq_1dPiS_S_ --------------------------
	.section	.text._Z20multiply_data_seq_1dPiS_S_,"ax",@progbits
	.align	128
        .global         _Z20multiply_data_seq_1dPiS_S_
        .type           _Z20multiply_data_seq_1dPiS_S_,@function
        .size           _Z20multiply_data_seq_1dPiS_S_,(.L_x_10 - _Z20multiply_data_seq_1dPiS_S_)
        .other          _Z20multiply_data_seq_1dPiS_S_,@"STO_CUDA_ENTRY STV_DEFAULT"
_Z20multiply_data_seq_1dPiS_S_:
.text._Z20multiply_data_seq_1dPiS_S_:
[----:B------:R-:W-:Y:S01]  /*0000*/  LDC R1, c[0x0][0x37c] ;  /* 0x0000df00ff017b82 */ /* 0x000fe20000000800 */
[----:B------:R-:W0:Y:S01]  /*0010*/  LDCU.128 UR4, c[0x0][0x380] ;  /* 0x00007000ff0477ac */ /* 0x000e220008000c00 */
[----:B------:R-:W1:Y:S01]  /*0020*/  LDCU.64 UR10, c[0x0][0x390] ;  /* 0x00007200ff0a77ac */ /* 0x000e620008000a00 */
[----:B------:R-:W2:Y:S01]  /*0030*/  LDCU.64 UR12, c[0x0][0x358] ;  /* 0x00006b00ff0c77ac */ /* 0x000ea20008000a00 */
[----:B0-----:R-:W-:Y:S02]  /*0040*/  UIADD3 UR8, UP0, UPT, UR4, 0x20, URZ ;  /* 0x0000002004087890 */ /* 0x001fe4000ff1e0ff */
[----:B------:R-:W-:Y:S02]  /*0050*/  UIADD3 UR6, UP1, UPT, UR6, 0x20, URZ ;  /* 0x0000002006067890 */ /* 0x000fe4000ff3e0ff */
[----:B-1----:R-:W-:Y:S02]  /*0060*/  UIADD3 UR4, UP2, UPT, UR10, 0x20, URZ ;  /* 0x000000200a047890 */ /* 0x002fe4000ff5e0ff */
[----:B------:R-:W-:Y:S01]  /*0070*/  UIADD3.X UR9, UPT, UPT, URZ, UR5, URZ, UP0, !UPT ;  /* 0x00000005ff097290 */ /* 0x000fe200087fe4ff */
[----:B------:R-:W-:Y:S01]  /*0080*/  MOV R10, UR8 ;  /* 0x00000008000a7c02 */ /* 0x000fe20008000f00 */
[----:B------:R-:W-:Y:S01]  /*0090*/  UIADD3.X UR7, UPT, UPT, URZ, UR7, URZ, UP1, !UPT ;  /* 0x00000007ff077290 */ /* 0x000fe20008ffe4ff */
[----:B------:R-:W-:Y:S01]  /*00a0*/  MOV R8, UR6 ;  /* 0x0000000600087c02 */ /* 0x000fe20008000f00 */
[----:B------:R-:W-:Y:S01]  /*00b0*/  UIADD3.X UR5, UPT, UPT, URZ, UR11, URZ, UP2, !UPT ;  /* 0x0000000bff057290 */ /* 0x000fe200097fe4ff */
[----:B------:R-:W-:Y:S01]  /*00c0*/  MOV R0, UR4 ;  /* 0x0000000400007c02 */ /* 0x000fe20008000f00 */
[----:B------:R-:W-:Y:S01]  /*00d0*/  UMOV UR4, URZ ;  /* 0x000000ff00047c82 */ /* 0x000fe20008000000 */
[----:B------:R-:W-:-:S02]  /*00e0*/  MOV R7, UR9 ;  /* 0x0000000900077c02 */ /* 0x000fc40008000f00 */
[----:B------:R-:W-:Y:S02]  /*00f0*/  MOV R3, UR7 ;  /* 0x0000000700037c02 */ /* 0x000fe40008000f00 */
[----:B--2---:R-:W-:-:S07]  /*0100*/  MOV R11, UR5 ;  /* 0x00000005000b7c02 */ /* 0x004fce0008000f00 */
.L_x_2:
[----:B------:R-:W-:Y:S02]  /*0110*/  MOV R6, R10 ;  /* 0x0000000a00067202 */ /* 0x000fe40000000f00 */
[----:B------:R-:W-:Y:S02]  /*0120*/  MOV R2, R8 ;  /* 0x0000000800027202 */ /* 0x000fe40000000f00 */
[----:B---3--:R-:W-:Y:S02]  /*0130*/  MOV R4, R0 ;  /* 0x0000000000047202 */ /* 0x008fe40000000f00 */
[----:B------:R-:W-:Y:S01]  /*0140*/  MOV R5, R11 ;  /* 0x0000000b00057202 */ /* 0x000fe20000000f00 */
[----:B------:R-:W2:Y:S04]  /*0150*/  LDG.E R0, desc[UR12][R6.64+-0x20] ;  /* 0xffffe00c06007981 */ /* 0x000ea8000c1e1900 */
[----:B------:R-:W2:Y:S04]  /*0160*/  LDG.E R9, desc[UR12][R2.64+-0x20] ;  /* 0xffffe00c02097981 */ /* 0x000ea8000c1e1900 */
[----:B------:R-:W2:Y:S02]  /*0170*/  LDG.E R8, desc[UR12][R4.64+-0x20] ;  /* 0xffffe00c04087981 */ /* 0x000ea4000c1e1900 */
[----:B--2---:R-:W-:-:S02]  /*0180*/  IMAD R9, R0, R9, R8 ;  /* 0x0000000900097224 */ /* 0x004fc400078e0208 */
[----:B------:R-:W2:Y:S04]  /*0190*/  LDG.E R8, desc[UR12][R4.64+-0x1c] ;  /* 0xffffe40c04087981 */ /* 0x000ea8000c1e1900 */
[----:B------:R0:W-:Y:S04]  /*01a0*/  STG.E desc[UR12][R4.64+-0x20], R9 ;  /* 0xffffe00904007986 */ /* 0x0001e8000c10190c */
        /* <DEDUP_REMOVED lines=11> */
[----:B0-----:R-:W2:Y:S02]  /*0260*/  LDG.E R9, desc[UR12][R2.64+-0x14] ;  /* 0xffffec0c02097981 */ /* 0x001ea4000c1e1900 */
[----:B--2---:R-:W-:-:S02]  /*0270*/  IMAD R9, R0, R9, R8 ;  /* 0x0000000900097224 */ /* 0x004fc400078e0208 */
[----:B------:R-:W2:Y:S04]  /*0280*/  LDG.E R8, desc[UR12][R4.64+-0x10] ;  /* 0xfffff00c04087981 */ /* 0x000ea8000c1e1900 */
[----:B------:R0:W-:Y:S04]  /*0290*/  STG.E desc[UR12][R4.64+-0x14], R9 ;  /* 0xffffec0904007986 */ /* 0x0001e8000c10190c */
[----:B------:R-:W2:Y:S04]  /*02a0*/  LDG.E R0, desc[UR12][R6.64+-0x10] ;  /* 0xfffff00c06007981 */ /* 0x000ea8000c1e1900 */
[----:B-1----:R-:W2:Y:S02]  /*02b0*/  LDG.E R11, desc[UR12][R2.64+-0x10] ;  /* 0xfffff00c020b7981 */ /* 0x002ea4000c1e1900 */
[----:B--2---:R-:W-:-:S02]  /*02c0*/  IMAD R11, R0, R11, R8 ;  /* 0x0000000b000b7224 */ /* 0x004fc400078e0208 */
[----:B------:R-:W2:Y:S04]  /*02d0*/  LDG.E R8, desc[UR12][R4.64+-0xc] ;  /* 0xfffff40c04087981 */ /* 0x000ea8000c1e1900 */
[----:B------:R1:W-:Y:S04]  /*02e0*/  STG.E desc[UR12][R4.64+-0x10], R11 ;  /* 0xfffff00b04007986 */ /* 0x0003e8000c10190c */
[----:B------:R-:W2:Y:S04]  /*02f0*/  LDG.E R0, desc[UR12][R6.64+-0xc] ;  /* 0xfffff40c06007981 */ /* 0x000ea8000c1e1900 */
[----:B---3--:R-:W2:Y:S02]  /*0300*/  LDG.E R13, desc[UR12][R2.64+-0xc] ;  /* 0xfffff40c020d7981 */ /* 0x008ea4000c1e1900 */
        /* <DEDUP_REMOVED lines=48> */
[----:B------:R4:W2:Y:S04]  /*0610*/  LDG.E R0, desc[UR12][R6.64+0x1c] ;  /* 0x00001c0c06007981 */ /* 0x0008a8000c1e1900 */
[----:B0-----:R-:W2:Y:S01]  /*0620*/  LDG.E R9, desc[UR12][R2.64+0x1c] ;  /* 0x00001c0c02097981 */ /* 0x001ea2000c1e1900 */
[----:B------:R-:W-:Y:S01]  /*0630*/  UIADD3 UR4, UPT, UPT, UR4, 0x10, URZ ;  /* 0x0000001004047890 */ /* 0x000fe2000fffe0ff */
[----:B------:R-:W-:-:S03]  /*0640*/  IADD3 R10, P0, PT, R6, 0x40, RZ ;  /* 0x00000040060a7810 */ /* 0x000fc60007f1e0ff */
[----:B------:R-:W-:Y:S01]  /*0650*/  UISETP.NE.AND UP0, UPT, UR4, 0xf4240, UPT ;  /* 0x000f42400400788c */ /* 0x000fe2000bf05270 */
[----:B----4-:R-:W-:Y:S01]  /*0660*/  IADD3.X R7, PT, PT, RZ, R7, RZ, P0, !PT ;  /* 0x00000007ff077210 */ /* 0x010fe200007fe4ff */
[----:B--2---:R-:W-:Y:S01]  /*0670*/  IMAD R9, R0, R9, R8 ;  /* 0x0000000900097224 */ /* 0x004fe200078e0208 */
[----:B------:R-:W-:Y:S02]  /*0680*/  IADD3 R8, P1, PT, R2, 0x40, RZ ;  /* 0x0000004002087810 */ /* 0x000fe40007f3e0ff */
[----:B------:R-:W-:Y:S02]  /*0690*/  IADD3 R0, P2, PT, R4, 0x40, RZ ;  /* 0x0000004004007810 */ /* 0x000fe40007f5e0ff */
[----:B------:R3:W-:Y:S01]  /*06a0*/  STG.E desc[UR12][R4.64+0x1c], R9 ;  /* 0x00001c0904007986 */ /* 0x0007e2000c10190c */
[----:B------:R-:W-:Y:S02]  /*06b0*/  IADD3.X R3, PT, PT, RZ, R3, RZ, P1, !PT ;  /* 0x00000003ff037210 */ /* 0x000fe40000ffe4ff */
[----:B-1----:R-:W-:Y:S01]  /*06c0*/  IADD3.X R11, PT, PT, RZ, R5, RZ, P2, !PT ;  /* 0x00000005ff0b7210 */ /* 0x002fe200017fe4ff */
[----:B------:R-:W-:Y:S07]  /*06d0*/  BRA.U UP0, `(.L_x_2) ;  /* 0xfffffff9008c7547 */ /* 0x000fee000b83ffff */
[----:B------:R-:W-:Y:S05]  /*06e0*/  EXIT ;  /* 0x000000000000794d */ /* 0x000fea0003800000 */
.L_x_3:
        /* <DEDUP_REMOVED lines=9> */
.L_x_10:


//--------------------- .text._Z20multiply_data_seq_2dPiS_S_ --------------------------
	.section	.text._Z20multiply_data_seq_2dPiS_S_,"ax",@progbits
	.align	128
        .global         _Z20multiply_data_seq_2dPiS_S_
        .type           _Z20multiply_data_seq_2dPiS_S_,@function
        .size           _Z20multiply_data_seq_2dPiS_S_,(.L_x_11 - _Z20multiply_data_seq_2dPiS_S_)
        .other          _Z20multiply_data_seq_2dPiS_S_,@"STO_CUDA_ENTRY STV_DEFAULT"
_Z20multiply_data_seq_2dPiS_S_:
.text._Z20multiply_data_seq_2dPiS_S_:
[----:B------:R-:W-:Y:S01]  /*0000*/  LDC R1, c[0x0][0x37c] ;  /* 0x0000df00ff017b82 */ /* 0x000fe20000000800 */
[----:B------:R-:W0:Y:S01]  /*0010*/  LDCU.128 UR8, c[0x0][0x380] ;  /* 0x00007000ff0877ac */ /* 0x000e220008000c00 */
[----:B------:R-:W1:Y:S01]  /*0020*/  LDCU.64 UR12, c[0x0][0x358] ;  /* 0x00006b00ff0c77ac */ /* 0x000e620008000a00 */
[----:B------:R-:W-:Y:S01]  /*0030*/  UMOV UR4, URZ ;  /* 0x000000ff00047c82 */ /* 0x000fe20008000000 */
[----:B0-----:R-:W-:Y:S02]  /*0040*/  UIADD3 UR6, UP0, UPT, UR8, 0x10, URZ ;  /* 0x0000001008067890 */ /* 0x001fe4000ff1e0ff */
[----:B------:R-:W-:Y:S02]  /*0050*/  UIADD3 UR8, UP1, UPT, UR10, 0x3e80, URZ ;  /* 0x00003e800a087890 */ /* 0x000fe4000ff3e0ff */
[----:B------:R-:W-:Y:S02]  /*0060*/  UIADD3.X UR7, UPT, UPT, URZ, UR9, URZ, UP0, !UPT ;  /* 0x00000009ff077290 */ /* 0x000fe400087fe4ff */
[----:B-1----:R-:W-:-:S12]  /*0070*/  UIADD3.X UR9, UPT, UPT, URZ, UR11, URZ, UP1, !UPT ;  /* 0x0000000bff097290 */ /* 0x002fd80008ffe4ff */
.L_x_6:
[----:B------:R-:W-:Y:S02]  /*0080*/  UIMAD.WIDE.U32 UR10, UR4, 0xfa0, UR6 ;  /* 0x00000fa0040a78a5 */ /* 0x000fe4000f8e0006 */
[----:B------:R-:W-:Y:S01]  /*0090*/  MOV R0, UR4 ;  /* 0x0000000400007c02 */ /* 0x000fe20008000f00 */
[----:B------:R-:W-:Y:S01]  /*00a0*/  HFMA2 R9, -RZ, RZ, 0, 0 ;  /* 0x00000000ff097431 */ /* 0x000fe200000001ff */
[----:B------:R-:W-:-:S04]  /*00b0*/  UIADD3 UR4, UPT, UPT, UR4, 0x1, URZ ;  /* 0x0000000104047890 */ /* 0x000fc8000fffe0ff */
[----:B--2---:R-:W-:-:S11]  /*00c0*/  UISETP.NE.AND UP1, UPT, UR4, 0x3e8, UPT ;  /* 0x000003e80400788c */ /* 0x004fd6000bf25270 */
.L_x_5:
[----:B--2---:R-:W0:Y:S01]  /*00d0*/  LDC.64 R2, c[0x0][0x390] ;  /* 0x0000e400ff027b82 */ /* 0x004e220000000a00 */
[----:B------:R-:W-:Y:S01]  /*00e0*/  IMAD R5, R0, 0x3e8, R9 ;  /* 0x000003e800057824 */ /* 0x000fe200078e0209 */
[----:B------:R-:W-:Y:S01]  /*00f0*/  MOV R4, UR8 ;  /* 0x0000000800047c02 */ /* 0x000fe20008000f00 */
[----:B------:R-:W-:Y:S01]  /*0100*/  UMOV UR5, URZ ;  /* 0x000000ff00057c82 */ /* 0x000fe20008000000 */
[----:B------:R-:W-:Y:S02]  /*0110*/  MOV R11, UR11 ;  /* 0x0000000b000b7c02 */ /* 0x000fe40008000f00 */
[----:B------:R-:W-:Y:S02]  /*0120*/  MOV R6, UR10 ;  /* 0x0000000a00067c02 */ /* 0x000fe40008000f00 */
[----:B------:R-:W-:Y:S02]  /*0130*/  MOV R7, UR11 ;  /* 0x0000000b00077c02 */ /* 0x000fe40008000f00 */
[----:B------:R-:W-:-:S02]  /*0140*/  MOV R10, UR10 ;  /* 0x0000000a000a7c02 */ /* 0x000fc40008000f00 */
[----:B------:R-:W-:Y:S02]  /*0150*/  MOV R13, R11 ;  /* 0x0000000b000d7202 */ /* 0x000fe40000000f00 */
[----:B------:R-:W-:Y:S02]  /*0160*/  MOV R8, R6 ;  /* 0x0000000600087202 */ /* 0x000fe40000000f00 */
[----:B------:R-:W-:Y:S01]  /*0170*/  MOV R11, RZ ;  /* 0x000000ff000b7202 */ /* 0x000fe20000000f00 */
[----:B0-----:R-:W-:Y:S01]  /*0180*/  IMAD.WIDE.U32 R2, R5, 0x4, R2 ;  /* 0x0000000405027825 */ /* 0x001fe200078e0002 */
[----:B------:R-:W-:-:S04]  /*0190*/  MOV R5, UR9 ;  /* 0x0000000900057c02 */ /* 0x000fc80008000f00 */
[----:B------:R0:W-:Y:S01]  /*01a0*/  STG.E desc[UR12][R2.64], RZ ;  /* 0x000000ff02007986 */ /* 0x0001e2000c10190c */
[C---:B------:R-:W-:Y:S01]  /*01b0*/  IMAD.WIDE.U32 R4, R9.reuse, 0x4, R4 ;  /* 0x0000000409047825 */ /* 0x040fe200078e0004 */
[----:B------:R-:W-:-:S04]  /*01c0*/  IADD3 R9, PT, PT, R9, 0x1, RZ ;  /* 0x0000000109097810 */ /* 0x000fc80007ffe0ff */
[----:B------:R-:W-:Y:S02]  /*01d0*/  ISETP.NE.AND P2, PT, R9, 0x3e8, PT ;  /* 0x000003e80900780c */ /* 0x000fe40003f45270 */
[----:B------:R-:W-:Y:S02]  /*01e0*/  MOV R10, R4 ;  /* 0x00000004000a7202 */ /* 0x000fe40000000f00 */
[----:B0-----:R-:W-:-:S09]  /*01f0*/  MOV R7, R5 ;  /* 0x0000000500077202 */ /* 0x001fd20000000f00 */
.L_x_4:
[----:B------:R-:W-:Y:S02]  /*0200*/  MOV R6, R10 ;  /* 0x0000000a00067202 */ /* 0x000fe40000000f00 */
[----:B------:R-:W-:Y:S02]  /*0210*/  MOV R4, R8 ;  /* 0x0000000800047202 */ /* 0x000fe40000000f00 */
[----:B------:R-:W-:Y:S01]  /*0220*/  MOV R5, R13 ;  /* 0x0000000d00057202 */ /* 0x000fe20000000f00 */
[----:B--2---:R-:W2:Y:S04]  /*0230*/  LDG.E R10, desc[UR12][R6.64+-0x3e80] ;  /* 0xffc1800c060a7981 */ /* 0x004ea8000c1e1900 */
[----:B------:R-:W2:Y:S02]  /*0240*/  LDG.E R8, desc[UR12][R4.64+-0x10] ;  /* 0xfffff00c04087981 */ /* 0x000ea4000c1e1900 */
[----:B--2---:R-:W-:-:S05]  /*0250*/  IMAD R11, R8, R10, R11 ;  /* 0x0000000a080b7224 */ /* 0x004fca00078e020b */
[----:B------:R0:W-:Y:S04]  /*0260*/  STG.E desc[UR12][R2.64], R11 ;  /* 0x0000000b02007986 */ /* 0x0001e8000c10190c */
[----:B------:R-:W2:Y:S04]  /*0270*/  LDG.E R8, desc[UR12][R4.64+-0xc] ;  /* 0xfffff40c04087981 */ /* 0x000ea8000c1e1900 */
[----:B------:R-:W2:Y:S02]  /*0280*/  LDG.E R10, desc[UR12][R6.64+-0x2ee0] ;  /* 0xffd1200c060a7981 */ /* 0x000ea4000c1e1900 */
[----:B--2---:R-:W-:-:S05]  /*0290*/  IMAD R13, R8, R10, R11 ;  /* 0x0000000a080d7224 */ /* 0x004fca00078e020b */
[----:B------:R1:W-:Y:S04]  /*02a0*/  STG.E desc[UR12][R2.64], R13 ;  /* 0x0000000d02007986 */ /* 0x0003e8000c10190c */
[----:B------:R-:W2:Y:S04]  /*02b0*/  LDG.E R8, desc[UR12][R4.64+-0x8] ;  /* 0xfffff80c04087981 */ /* 0x000ea8000c1e1900 */
[----:B------:R-:W2:Y:S02]  /*02c0*/  LDG.E R10, desc[UR12][R6.64+-0x1f40] ;  /* 0xffe0c00c060a7981 */ /* 0x000ea4000c1e1900 */
[----:B--2---:R-:W-:-:S05]  /*02d0*/  IMAD R15, R8, R10, R13 ;  /* 0x0000000a080f7224 */ /* 0x004fca00078e020d */
[----:B------:R2:W-:Y:S04]  /*02e0*/  STG.E desc[UR12][R2.64], R15 ;  /* 0x0000000f02007986 */ /* 0x0005e8000c10190c */
[----:B------:R-:W0:Y:S04]  /*02f0*/  LDG.E R8, desc[UR12][R4.64+-0x4] ;  /* 0xfffffc0c04087981 */ /* 0x000e28000c1e1900 */
[----:B------:R-:W0:Y:S02]  /*0300*/  LDG.E R10, desc[UR12][R6.64+-0xfa0] ;  /* 0xfff0600c060a7981 */ /* 0x000e24000c1e1900 */
[----:B0-----:R-:W-:-:S05]  /*0310*/  IMAD R11, R8, R10, R15 ;  /* 0x0000000a080b7224 */ /* 0x001fca00078e020f */
[----:B------:R0:W-:Y:S04]  /*0320*/  STG.E desc[UR12][R2.64], R11 ;  /* 0x0000000b02007986 */ /* 0x0001e8000c10190c */
[----:B------:R-:W1:Y:S04]  /*0330*/  LDG.E R8, desc[UR12][R4.64] ;  /* 0x0000000c04087981 */ /* 0x000e68000c1e1900 */
[----:B------:R-:W1:Y:S02]  /*0340*/  LDG.E R10, desc[UR12][R6.64] ;  /* 0x0000000c060a7981 */ /* 0x000e64000c1e1900 */
[----:B-1----:R-:W-:-:S05]  /*0350*/  IMAD R13, R8, R10, R11 ;  /* 0x0000000a080d7224 */ /* 0x002fca00078e020b */
        /* <DEDUP_REMOVED lines=101> */
[----:B------:R-:W3:Y:S04]  /*09b0*/  LDG.E R8, desc[UR12][R4.64+0x68] ;  /* 0x0000680c04087981 */ /* 0x000ee8000c1e1900 */
[----:B------:R-:W3:Y:S02]  /*09c0*/  LDG.E R10, desc[UR12][R6.64+0x19640] ;  /* 0x0196400c060a7981 */ /* 0x000ee4000c1e1900 */
[----:B---3--:R-:W-:-:S05]  /*09d0*/  IMAD R17, R8, R10, R15 ;  /* 0x0000000a08117224 */ /* 0x008fca00078e020f */
[----:B------:R-:W-:Y:S04]  /*09e0*/  STG.E desc[UR12][R2.64], R17 ;  /* 0x0000001102007986 */ /* 0x000fe8000c10190c */
[----:B------:R-:W3:Y:S04]  /*09f0*/  LDG.E R8, desc[UR12][R4.64+0x6c] ;  /* 0x00006c0c04087981 */ /* 0x000ee8000c1e1900 */
[----:B------:R-:W3:Y:S02]  /*0a00*/  LDG.E R10, desc[UR12][R6.64+0x1a5e0] ;  /* 0x01a5e00c060a7981 */ /* 0x000ee4000c1e1900 */
[----:B---3--:R-:W-:-:S05]  /*0a10*/  IMAD R19, R8, R10, R17 ;  /* 0x0000000a08137224 */ /* 0x008fca00078e0211 */
[----:B------:R-:W-:Y:S04]  /*0a20*/  STG.E desc[UR12][R2.64], R19 ;  /* 0x0000001302007986 */ /* 0x000fe8000c10190c */
[----:B------:R-:W3:Y:S04]  /*0a30*/  LDG.E R8, desc[UR12][R4.64+0x70] ;  /* 0x0000700c04087981 */ /* 0x000ee8000c1e1900 */
[----:B0-----:R-:W3:Y:S02]  /*0a40*/  LDG.E R11, desc[UR12][R6.64+0x1b580] ;  /* 0x01b5800c060b7981 */ /* 0x001ee4000c1e1900 */
[----:B---3--:R-:W-:-:S05]  /*0a50*/  IMAD R11, R8, R11, R19 ;  /* 0x0000000b080b7224 */ /* 0x008fca00078e0213 */
        /* <DEDUP_REMOVED lines=24> */
[----:B------:R2:W-:Y:S04]  /*0be0*/  STG.E desc[UR12][R2.64], R17 ;  /* 0x0000001102007986 */ /* 0x0005e8000c10190c */
[----:B------:R-:W3:Y:S04]  /*0bf0*/  LDG.E R8, desc[UR12][R4.64+0x8c] ;  /* 0x00008c0c04087981 */ /* 0x000ee8000c1e1900 */
[----:B0-----:R0:W3:Y:S01]  /*0c00*/  LDG.E R11, desc[UR12][R6.64+0x222e0] ;  /* 0x0222e00c060b7981 */ /* 0x0010e2000c1e1900 */
[----:B------:R-:W-:-:S04]  /*0c10*/  UIADD3 UR5, UPT, UPT, UR5, 0x28, URZ ;  /* 0x0000002805057890 */ /* 0x000fc8000fffe0ff */
[----:B------:R-:W-:Y:S01]  /*0c20*/  UISETP.NE.AND UP0, UPT, UR5, 0x3e8, UPT ;  /* 0x000003e80500788c */ /* 0x000fe2000bf05270 */
[----:B------:R-:W-:-:S04]  /*0c30*/  IADD3 R10, P1, PT, R6, 0x27100, RZ ;  /* 0x00027100060a7810 */ /* 0x000fc80007f3e0ff */
[----:B0-----:R-:W-:Y:S01]  /*0c40*/  IADD3.X R7, PT, PT, RZ, R7, RZ, P1, !PT ;  /* 0x00000007ff077210 */ /* 0x001fe20000ffe4ff */
[----:B---3--:R-:W-:-:S05]  /*0c50*/  IMAD R11, R8, R11, R17 ;  /* 0x0000000b080b7224 */ /* 0x008fca00078e0211 */
[----:B------:R2:W-:Y:S01]  /*0c60*/  STG.E desc[UR12][R2.64], R11 ;  /* 0x0000000b02007986 */ /* 0x0005e2000c10190c */
[----:B------:R-:W-:-:S04]  /*0c70*/  IADD3 R8, P0, PT, R4, 0xa0, RZ ;  /* 0x000000a004087810 */ /* 0x000fc80007f1e0ff */
[----:B-1----:R-:W-:Y:S01]  /*0c80*/  IADD3.X R13, PT, PT, RZ, R5, RZ, P0, !PT ;  /* 0x00000005ff0d7210 */ /* 0x002fe200007fe4ff */
[----:B------:R-:W-:Y:S08]  /*0c90*/  BRA.U UP0, `(.L_x_4) ;  /* 0xfffffff500587547 */ /* 0x000ff0000b83ffff */
[----:B------:R-:W-:Y:S05]  /*0ca0*/  @P2 BRA `(.L_x_5) ;  /* 0xfffffff400082947 */ /* 0x000fea000383ffff */
[----:B------:R-:W-:Y:S05]  /*0cb0*/  BRA.U UP1, `(.L_x_6) ;  /* 0xfffffff101f07547 */ /* 0x000fea000b83ffff */
[----:B------:R-:W-:Y:S05]  /*0cc0*/  EXIT ;  /* 0x000000000000794d */ /* 0x000fea0003800000 */
.L_x_7:
        /* <DEDUP_REMOVED lines=11> */
.L_x_11:


//--------------------- .text._Z11assign_dataPiS_ --------------------------
	.section	.text._Z11assign_dataPiS_,"ax",@progbits
	.align	128
        .global         _Z11assign_dataPiS_
        .type           _Z11assign_dataPiS_,@function
        .size           _Z11assign_dataPiS_,(.L_x_12 - _Z11assign_dataPiS_)
        .other          _Z11assign_dataPiS_,@"STO_CUDA_ENTRY STV_DEFAULT"
_Z11assign_dataPiS_:
.text._Z11assign_dataPiS_:
[----:B------:R-:W-:Y:S01]  /*0000*/  LDC R1, c[0x0][0x37c] ;  /* 0x0000df00ff017b82 */ /* 0x000fe20000000800 */
[----:B------:R-:W0:Y:S07]  /*0010*/  S2R R7, SR_TID.X ;  /* 0x0000000000077919 */ /* 0x000e2e0000002100 */
[----:B------:R-:W1:Y:S01]  /*0020*/  LDC.64 R2, c[0x0][0x388] ;  /* 0x0000e200ff027b82 */ /* 0x000e620000000a00 */
[----:B------:R-:W0:Y:S01]  /*0030*/  LDCU UR6, c[0x0][0x360] ;  /* 0x00006c00ff0677ac */ /* 0x000e220008000800 */
[----:B------:R-:W0:Y:S01]  /*0040*/  S2R R0, SR_CTAID.X ;  /* 0x0000000000007919 */ /* 0x000e220000002500 */
[----:B------:R-:W2:Y:S05]  /*0050*/  LDCU.64 UR4, c[0x0][0x358] ;  /* 0x00006b00ff0477ac */ /* 0x000eaa0008000a00 */
[----:B------:R-:W3:Y:S01]  /*0060*/  LDC.64 R4, c[0x0][0x380] ;  /* 0x0000e000ff047b82 */ /* 0x000ee20000000a00 */
[----:B0-----:R-:W-:-:S04]  /*0070*/  IMAD R7, R0, UR6, R7 ;  /* 0x0000000600077c24 */ /* 0x001fc8000f8e0207 */
[----:B-1----:R-:W-:-:S04]  /*0080*/  IMAD.WIDE R2, R7, 0x4, R2 ;  /* 0x0000000407027825 */ /* 0x002fc800078e0202 */
[----:B---3--:R-:W-:Y:S01]  /*0090*/  IMAD.WIDE R4, R7, 0x4, R4 ;  /* 0x0000000407047825 */ /* 0x008fe200078e0204 */
[----:B--2---:R-:W-:Y:S04]  /*00a0*/  STG.E desc[UR4][R2.64], R7 ;  /* 0x0000000702007986 */ /* 0x004fe8000c101904 */
[----:B------:R-:W-:Y:S01]  /*00b0*/  STG.E desc[UR4][R4.64], R7 ;  /* 0x0000000704007986 */ /* 0x000fe2000c101904 */
[----:B------:R-:W-:Y:S05]  /*00c0*/  EXIT ;  /* 0x000000000000794d */ /* 0x000fea0003800000 */
.L_x_8:
        /* <DEDUP_REMOVED lines=11> */
.L_x_12:


//--------------------- .nv.shared.reserved.0     --------------------------
	.section	.nv.shared.reserved.0,"aw",@nobits
	.weak		__nv_reservedSMEM_offset_0_alias
	.size		__nv_reservedSMEM_offset_0_alias, 0, 64
	.other		__nv_reservedSMEM_offset_0_alias,@"STO_CUDA_RESERVED_SHARED STV_DEFAULT"
__nv_reservedSMEM_offset_0_alias:
	.zero		0
	.zero		64


//--------------------- .nv.constant0._Z17multiply_parallelPiS_S_ --------------------------
	.section	.nv.constant0._Z17multiply_parallelPiS_S_,"a",@progbits
	.sectionflags	@""
	.align	4
.nv.constant0._Z17multiply_parallelPiS_S_:
	.zero		920


//--------------------- .nv.constant0._Z20multiply_data_seq_1dPiS_S_ --------------------------
	.section	.nv.constant0._Z20multiply_data_seq_1dPiS_S_,"a",@progbits
	.sectionflags	@""
	.align	4
.nv.constant0._Z20multiply_data_seq_1dPiS_S_:
	.zero		920


//--------------------- .nv.constant0._Z20multiply_data_seq_2dPiS_S_ --------------------------
	.section	.nv.constant0._Z20multiply_data_seq_2dPiS_S_,"a",@progbits
	.sectionflags	@""
	.align	4
.nv.constant0._Z20multiply_data_seq_2dPiS_S_:
	.zero		920


//--------------------- .nv.constant0._Z11assign_dataPiS_ --------------------------
	.section	.nv.constant0._Z11assign_dataPiS_,"a",@progbits
	.sectionflags	@""
	.align	4
.nv.constant0._Z11assign_dataPiS_:
	.zero		912


//--------------------- SYMBOLS --------------------------

	.type		.nv.reservedSmem.offset0,@object
	.size		.nv.reservedSmem.offset0,0x4
